//
// Generated by NVIDIA NVVM Compiler
//
// Compiler Build ID: CL-36424714
// Cuda compilation tools, release 13.0, V13.0.88
// Based on NVVM 20.0.0
//

.version 9.0
.target sm_100
.address_size 64

	// .globl	_Z6vscalePKfPfj

.visible .entry _Z6vscalePKfPfj(
	.param .u64 .ptr .align 1 _Z6vscalePKfPfj_param_0,
	.param .u64 .ptr .align 1 _Z6vscalePKfPfj_param_1,
	.param .u32 _Z6vscalePKfPfj_param_2
)
{
	.reg .pred 	%p<2>;
	.reg .b32 	%r<6>;
	.reg .b32 	%f<4>;
	.reg .b64 	%rd<8>;

	ld.param.u64 	%rd1, [_Z6vscalePKfPfj_param_0];
	ld.param.u64 	%rd2, [_Z6vscalePKfPfj_param_1];
	ld.param.u32 	%r2, [_Z6vscalePKfPfj_param_2];
	mov.u32 	%r3, %tid.x;
	mov.u32 	%r4, %ctaid.x;
	shl.b32 	%r5, %r4, 9;
	add.s32 	%r1, %r5, %r3;
	setp.ge.u32 	%p1, %r1, %r2;
	@%p1 bra 	$L__BB0_2;
	cvta.to.global.u64 	%rd3, %rd1;
	cvta.to.global.u64 	%rd4, %rd2;
	mul.wide.s32 	%rd5, %r1, 4;
	add.s64 	%rd6, %rd3, %rd5;
	ld.global.f32 	%f1, [%rd6];
	add.s64 	%rd7, %rd4, %rd5;
	ld.global.f32 	%f2, [%rd7];
	mul.f32 	%f3, %f1, %f2;
	st.global.f32 	[%rd7], %f3;
$L__BB0_2:
	ret;

}


// ===== COMPILED SASS (sm_100) =====

	.target	sm_100

	.elftype	@"ET_EXEC"


//--------------------- .note.nv.tkinfo           --------------------------
	.section	.note.nv.tkinfo,"",@"SHT_NOTE"
	.sectionflags	@"SHF_NOTE_NV_TKINFO"
	.tkinfo
        /*0018*/ 	.word	0x00000002
        /*0030*/ 	.string	""
        /*0030*/ 	.string	"ptxas"
        /*0030*/ 	.string	"Cuda compilation tools, release 13.0, V13.0.88"
        /*0030*/ 	.string	"Build cuda_13.0.r13.0/compiler.36424714_0"
        /*0030*/ 	.string	"-arch sm_100 -m 64 "



//--------------------- .note.nv.cuinfo           --------------------------
	.section	.note.nv.cuinfo,"",@"SHT_NOTE"
	.sectionflags	@"SHF_NOTE_NV_CUINFO"
        /*0018*/ 	.short	0x0002
        /*001a*/ 	.short	0x0064
        /*001c*/ 	.short	0x0082
	.zero		2


//--------------------- .nv.info                  --------------------------
	.section	.nv.info,"",@"SHT_CUDA_INFO"
	.align	4


	//----- nvinfo : EIATTR_REGCOUNT
	.align		4
        /*0000*/ 	.byte	0x04, 0x2f
        /*0002*/ 	.short	(.L_1 - .L_0)
	.align		4
.L_0:
        /*0004*/ 	.word	index@(_Z6vscalePKfPfj)
        /*0008*/ 	.word	0x0000000a


	//----- nvinfo : EIATTR_FRAME_SIZE
	.align		4
.L_1:
        /*000c*/ 	.byte	0x04, 0x11
        /*000e*/ 	.short	(.L_3 - .L_2)
	.align		4
.L_2:
        /*0010*/ 	.word	index@(_Z6vscalePKfPfj)
        /*0014*/ 	.word	0x00000000


	//----- nvinfo : EIATTR_MIN_STACK_SIZE
	.align		4
.L_3:
        /*0018*/ 	.byte	0x04, 0x12
        /*001a*/ 	.short	(.L_5 - .L_4)
	.align		4
.L_4:
        /*001c*/ 	.word	index@(_Z6vscalePKfPfj)
        /*0020*/ 	.word	0x00000000
.L_5:


//--------------------- .nv.compat                --------------------------
	.section	.nv.compat,"",@"SHT_CUDA_COMPAT_INFO"
	.align	4
        /*0000*/ 	.byte	0x02, 0x09, 0x00, 0x00, 0x02, 0x02, 0x01, 0x00, 0x02, 0x05, 0x05, 0x00, 0x03, 0x07, 0x01, 0x01
        /*0010*/ 	.byte	0x02, 0x03, 0x00, 0x00, 0x02, 0x06, 0x01, 0x00, 0x04, 0x0b, 0x08, 0x00, 0x09, 0x00, 0x00, 0x00
        /*0020*/ 	.byte	0x00, 0x00, 0x00, 0x00


//--------------------- .nv.info._Z6vscalePKfPfj  --------------------------
	.section	.nv.info._Z6vscalePKfPfj,"",@"SHT_CUDA_INFO"
	.sectionflags	@""
	.align	4


	//----- nvinfo : EIATTR_CUDA_API_VERSION
	.align		4
        /*0000*/ 	.byte	0x04, 0x37
        /*0002*/ 	.short	(.L_7 - .L_6)
.L_6:
        /*0004*/ 	.word	0x00000082


	//----- nvinfo : EIATTR_KPARAM_INFO
	.align		4
.L_7:
        /*0008*/ 	.byte	0x04, 0x17
        /*000a*/ 	.short	(.L_9 - .L_8)
.L_8:
        /*000c*/ 	.word	0x00000000
        /*0010*/ 	.short	0x0002
        /*0012*/ 	.short	0x0010
        /*0014*/ 	.byte	0x00, 0xf0, 0x11, 0x00


	//----- nvinfo : EIATTR_KPARAM_INFO
	.align		4
.L_9:
        /*0018*/ 	.byte	0x04, 0x17
        /*001a*/ 	.short	(.L_11 - .L_10)
.L_10:
        /*001c*/ 	.word	0x00000000
        /*0020*/ 	.short	0x0001
        /*0022*/ 	.short	0x0008
        /*0024*/ 	.byte	0x00, 0xf5, 0x21, 0x00


	//----- nvinfo : EIATTR_KPARAM_INFO
	.align		4
.L_11:
        /*0028*/ 	.byte	0x04, 0x17
        /*002a*/ 	.short	(.L_13 - .L_12)
.L_12:
        /*002c*/ 	.word	0x00000000
        /*0030*/ 	.short	0x0000
        /*0032*/ 	.short	0x0000
        /*0034*/ 	.byte	0x00, 0xf5, 0x21, 0x00


	//----- nvinfo : EIATTR_SPARSE_MMA_MASK
	.align		4
.L_13:
        /*0038*/ 	.byte	0x03, 0x50
        /*003a*/ 	.short	0x0000


	//----- nvinfo : EIATTR_MAXREG_COUNT
	.align		4
        /*003c*/ 	.byte	0x03, 0x1b
        /*003e*/ 	.short	0x00ff


	//----- nvinfo : EIATTR_MERCURY_ISA_VERSION
	.align		4
        /*0040*/ 	.byte	0x03, 0x5f
        /*0042*/ 	.short	0x0101


	//----- nvinfo : EIATTR_VRC_CTA_INIT_COUNT
	.align		4
        /*0044*/ 	.byte	0x02, 0x4a
	.zero		1
	.zero		1


	//----- nvinfo : EIATTR_EXIT_INSTR_OFFSETS
	.align		4
        /*0048*/ 	.byte	0x04, 0x1c
        /*004a*/ 	.short	(.L_15 - .L_14)


	//   ....[0]....
.L_14:
        /*004c*/ 	.word	0x00000060


	//   ....[1]....
        /*0050*/ 	.word	0x00000100


	//----- nvinfo : EIATTR_CBANK_PARAM_SIZE
	.align		4
.L_15:
        /*0054*/ 	.byte	0x03, 0x19
        /*0056*/ 	.short	0x0014


	//----- nvinfo : EIATTR_PARAM_CBANK
	.align		4
        /*0058*/ 	.byte	0x04, 0x0a
        /*005a*/ 	.short	(.L_17 - .L_16)
	.align		4
.L_16:
        /*005c*/ 	.word	index@(.nv.constant0._Z6vscalePKfPfj)
        /*0060*/ 	.short	0x0380
        /*0062*/ 	.short	0x0014


	//----- nvinfo : EIATTR_SW_WAR
	.align		4
.L_17:
        /*0064*/ 	.byte	0x04, 0x36
        /*0066*/ 	.short	(.L_19 - .L_18)
.L_18:
        /*0068*/ 	.word	0x00000008
.L_19:


//--------------------- .nv.callgraph             --------------------------
	.section	.nv.callgraph,"",@"SHT_CUDA_CALLGRAPH"
	.align	4
	.sectionentsize	8
	.align		4
        /*0000*/ 	.word	0x00000000
	.align		4
        /*0004*/ 	.word	0xffffffff
	.align		4
        /*0008*/ 	.word	0x00000000
	.align		4
        /*000c*/ 	.word	0xfffffffe
	.align		4
        /*0010*/ 	.word	0x00000000
	.align		4
        /*0014*/ 	.word	0xfffffffd
	.align		4
        /*0018*/ 	.word	0x00000000
	.align		4
        /*001c*/ 	.word	0xfffffffc


//--------------------- .text._Z6vscalePKfPfj     --------------------------
	.section	.text._Z6vscalePKfPfj,"ax",@progbits
	.align	128
        .global         _Z6vscalePKfPfj
        .type           _Z6vscalePKfPfj,@function
        .size           _Z6vscalePKfPfj,(.L_x_1 - _Z6vscalePKfPfj)
        .other          _Z6vscalePKfPfj,@"STO_CUDA_ENTRY STV_DEFAULT"
_Z6vscalePKfPfj:
.text._Z6vscalePKfPfj:
[----:B------:R-:W-:Y:S01]  /*0000*/  LDC R1, c[0x0][0x37c] ;  /* 0x0000df00ff017b82 */ /* 0x000fe20000000800 */
[----:B------:R-:W0:Y:S01]  /*0010*/  S2R R7, SR_TID.X ;  /* 0x0000000000077919 */ /* 0x000e220000002100 */
[----:B------:R-:W1:Y:S01]  /*0020*/  LDCU UR4, c[0x0][0x390] ;  /* 0x00007200ff0477ac */ /* 0x000e620008000800 */
[----:B------:R-:W0:Y:S02]  /*0030*/  S2R R0, SR_CTAID.X ;  /* 0x0000000000007919 */ /* 0x000e240000002500 */
[----:B0-----:R-:W-:-:S04]  /*0040*/  LEA R7, R0, R7, 0x9 ;  /* 0x0000000700077211 */ /* 0x001fc800078e48ff */
[----:B-1----:R-:W-:-:S13]  /*0050*/  ISETP.GE.U32.AND P0, PT, R7, UR4, PT ;  /* 0x0000000407007c0c */ /* 0x002fda000bf06070 */
[----:B------:R-:W-:Y:S05]  /*0060*/  @P0 EXIT ;  /* 0x000000000000094d */ /* 0x000fea0003800000 */
[----:B------:R-:W0:Y:S01]  /*0070*/  LDC.64 R2, c[0x0][0x380] ;  /* 0x0000e000ff027b82 */ /* 0x000e220000000a00 */
[----:B------:R-:W1:Y:S07]  /*0080*/  LDCU.64 UR4, c[0x0][0x358] ;  /* 0x00006b00ff0477ac */ /* 0x000e6e0008000a00 */
[----:B------:R-:W2:Y:S01]  /*0090*/  LDC.64 R4, c[0x0][0x388] ;  /* 0x0000e200ff047b82 */ /* 0x000ea20000000a00 */
[----:B0-----:R-:W-:-:S06]  /*00a0*/  IMAD.WIDE R2, R7, 0x4, R2 ;  /* 0x0000000407027825 */ /* 0x001fcc00078e0202 */
[----:B-1----:R-:W3:Y:S01]  /*00b0*/  LDG.E R2, desc[UR4][R2.64] ;  /* 0x0000000402027981 */ /* 0x002ee2000c1e1900 */
[----:B--2---:R-:W-:-:S05]  /*00c0*/  IMAD.WIDE R4, R7, 0x4, R4 ;  /* 0x0000000407047825 */ /* 0x004fca00078e0204 */
[----:B------:R-:W3:Y:S02]  /*00d0*/  LDG.E R7, desc[UR4][R4.64] ;  /* 0x0000000404077981 */ /* 0x000ee4000c1e1900 */
[----:B---3--:R-:W-:-:S05]  /*00e0*/  FMUL R7, R2, R7 ;  /* 0x0000000702077220 */ /* 0x008fca0000400000 */
[----:B------:R-:W-:Y:S01]  /*00f0*/  STG.E desc[UR4][R4.64], R7 ;  /* 0x0000000704007986 */ /* 0x000fe2000c101904 */
[----:B------:R-:W-:Y:S05]  /*0100*/  EXIT ;  /* 0x000000000000794d */ /* 0x000fea0003800000 */
.L_x_0:
[----:B------:R-:W-:-:S00]  /*0110*/  BRA `(.L_x_0) ;  /* 0xfffffffc00fc7947 */ /* 0x000fc0000383ffff */
[----:B------:R-:W-:-:S00]  /*0120*/  NOP ;  /* 0x0000000000007918 */ /* 0x000fc00000000000 */
        /* <DEDUP_REMOVED lines=13> */
.L_x_1:


//--------------------- .nv.shared.reserved.0     --------------------------
	.section	.nv.shared.reserved.0,"aw",@nobits
	.weak		__nv_reservedSMEM_offset_0_alias
	.size		__nv_reservedSMEM_offset_0_alias, 0, 64
	.other		__nv_reservedSMEM_offset_0_alias,@"STO_CUDA_RESERVED_SHARED STV_DEFAULT"
__nv_reservedSMEM_offset_0_alias:
	.zero		0
	.zero		64


//--------------------- .nv.constant0._Z6vscalePKfPfj --------------------------
	.section	.nv.constant0._Z6vscalePKfPfj,"a",@progbits
	.sectionflags	@""
	.align	4
.nv.constant0._Z6vscalePKfPfj:
	.zero		916


//--------------------- SYMBOLS --------------------------

	.type		.nv.reservedSmem.offset0,@object
	.size		.nv.reservedSmem.offset0,0x4
